//
// Generated by NVIDIA NVVM Compiler
//
// Compiler Build ID: CL-36424714
// Cuda compilation tools, release 13.0, V13.0.88
// Based on NVVM 20.0.0
//

.version 9.0
.target sm_100
.address_size 64

	// .globl	_Z11emptyKernelPf
.extern .func  (.param .b32 func_retval0) vprintf
(
	.param .b64 vprintf_param_0,
	.param .b64 vprintf_param_1
)
;
.global .align 16 .b8 d_sArr[16];
.global .align 1 .b8 $str[22] = {116, 104, 114, 101, 97, 100, 91, 37, 105, 93, 46, 98, 108, 111, 99, 107, 91, 37, 105, 93, 10};

.visible .entry _Z11emptyKernelPf(
	.param .u64 .ptr .align 1 _Z11emptyKernelPf_param_0
)
{
	.local .align 8 .b8 	__local_depot0[8];
	.reg .b64 	%SP;
	.reg .b64 	%SPL;
	.reg .pred 	%p<2>;
	.reg .b32 	%r<7>;
	.reg .b64 	%rd<5>;

	mov.u64 	%SPL, __local_depot0;
	cvta.local.u64 	%SP, %SPL;
	mov.u32 	%r3, %tid.x;
	mov.u32 	%r4, %ctaid.x;
	mov.u32 	%r1, %ntid.x;
	mad.lo.s32 	%r2, %r4, %r1, %r3;
	setp.gt.u32 	%p1, %r2, 7999;
	@%p1 bra 	$L__BB0_2;
	add.u64 	%rd1, %SP, 0;
	add.u64 	%rd2, %SPL, 0;
	st.local.v2.u32 	[%rd2], {%r2, %r1};
	mov.u64 	%rd3, $str;
	cvta.global.u64 	%rd4, %rd3;
	{ // callseq 0, 0
	.param .b64 param0;
	st.param.b64 	[param0], %rd4;
	.param .b64 param1;
	st.param.b64 	[param1], %rd1;
	.param .b32 retval0;
	call.uni (retval0), 
	vprintf, 
	(
	param0, 
	param1
	);
	ld.param.b32 	%r5, [retval0];
	} // callseq 0
$L__BB0_2:
	ret;

}


// ===== COMPILED SASS (sm_100) =====

	.target	sm_100

	.elftype	@"ET_EXEC"


//--------------------- .note.nv.tkinfo           --------------------------
	.section	.note.nv.tkinfo,"",@"SHT_NOTE"
	.sectionflags	@"SHF_NOTE_NV_TKINFO"
	.tkinfo
        /*0018*/ 	.word	0x00000002
        /*0030*/ 	.string	""
        /*0030*/ 	.string	"ptxas"
        /*0030*/ 	.string	"Cuda compilation tools, release 13.0, V13.0.88"
        /*0030*/ 	.string	"Build cuda_13.0.r13.0/compiler.36424714_0"
        /*0030*/ 	.string	"-arch sm_100 -m 64 "



//--------------------- .note.nv.cuinfo           --------------------------
	.section	.note.nv.cuinfo,"",@"SHT_NOTE"
	.sectionflags	@"SHF_NOTE_NV_CUINFO"
        /*0018*/ 	.short	0x0002
        /*001a*/ 	.short	0x0064
        /*001c*/ 	.short	0x0082
	.zero		2


//--------------------- .nv.info                  --------------------------
	.section	.nv.info,"",@"SHT_CUDA_INFO"
	.align	4


	//----- nvinfo : EIATTR_REGCOUNT
	.align		4
        /*0000*/ 	.byte	0x04, 0x2f
        /*0002*/ 	.short	(.L_3 - .L_2)
	.align		4
.L_2:
        /*0004*/ 	.word	index@(_Z11emptyKernelPf)
        /*0008*/ 	.word	0x00000018


	//----- nvinfo : EIATTR_FRAME_SIZE
	.align		4
.L_3:
        /*000c*/ 	.byte	0x04, 0x11
        /*000e*/ 	.short	(.L_5 - .L_4)
	.align		4
.L_4:
        /*0010*/ 	.word	index@(_Z11emptyKernelPf)
        /*0014*/ 	.word	0x00000008


	//----- nvinfo : EIATTR_MIN_STACK_SIZE
	.align		4
.L_5:
        /*0018*/ 	.byte	0x04, 0x12
        /*001a*/ 	.short	(.L_7 - .L_6)
	.align		4
.L_6:
        /*001c*/ 	.word	index@(_Z11emptyKernelPf)
        /*0020*/ 	.word	0x00000008
.L_7:


//--------------------- .nv.compat                --------------------------
	.section	.nv.compat,"",@"SHT_CUDA_COMPAT_INFO"
	.align	4
        /*0000*/ 	.byte	0x02, 0x09, 0x00, 0x00, 0x02, 0x02, 0x01, 0x00, 0x02, 0x05, 0x05, 0x00, 0x03, 0x07, 0x01, 0x01
        /*0010*/ 	.byte	0x02, 0x03, 0x00, 0x00, 0x02, 0x06, 0x01, 0x00, 0x04, 0x0b, 0x08, 0x00, 0x09, 0x00, 0x00, 0x00
        /*0020*/ 	.byte	0x00, 0x00, 0x00, 0x00


//--------------------- .nv.info._Z11emptyKernelPf --------------------------
	.section	.nv.info._Z11emptyKernelPf,"",@"SHT_CUDA_INFO"
	.sectionflags	@""
	.align	4


	//----- nvinfo : EIATTR_CUDA_API_VERSION
	.align		4
        /*0000*/ 	.byte	0x04, 0x37
        /*0002*/ 	.short	(.L_9 - .L_8)
.L_8:
        /*0004*/ 	.word	0x00000082


	//----- nvinfo : EIATTR_KPARAM_INFO
	.align		4
.L_9:
        /*0008*/ 	.byte	0x04, 0x17
        /*000a*/ 	.short	(.L_11 - .L_10)
.L_10:
        /*000c*/ 	.word	0x00000000
        /*0010*/ 	.short	0x0000
        /*0012*/ 	.short	0x0000
        /*0014*/ 	.byte	0x00, 0xf5, 0x21, 0x00


	//----- nvinfo : EIATTR_SPARSE_MMA_MASK
	.align		4
.L_11:
        /*0018*/ 	.byte	0x03, 0x50
        /*001a*/ 	.short	0x0000


	//----- nvinfo : EIATTR_MAXREG_COUNT
	.align		4
        /*001c*/ 	.byte	0x03, 0x1b
        /*001e*/ 	.short	0x00ff


	//----- nvinfo : EIATTR_EXTERNS
	.align		4
        /*0020*/ 	.byte	0x04, 0x0f
        /*0022*/ 	.short	(.L_13 - .L_12)


	//   ....[0]....
	.align		4
.L_12:
        /*0024*/ 	.word	index@(vprintf)


	//----- nvinfo : EIATTR_MERCURY_ISA_VERSION
	.align		4
.L_13:
        /*0028*/ 	.byte	0x03, 0x5f
        /*002a*/ 	.short	0x0101


	//----- nvinfo : EIATTR_VRC_CTA_INIT_COUNT
	.align		4
        /*002c*/ 	.byte	0x02, 0x4a
	.zero		1
	.zero		1


	//----- nvinfo : EIATTR_SYSCALL_OFFSETS
	.align		4
        /*0030*/ 	.byte	0x04, 0x46
        /*0032*/ 	.short	(.L_15 - .L_14)


	//   ....[0]....
.L_14:
        /*0034*/ 	.word	0x00000130


	//----- nvinfo : EIATTR_EXIT_INSTR_OFFSETS
	.align		4
.L_15:
        /*0038*/ 	.byte	0x04, 0x1c
        /*003a*/ 	.short	(.L_17 - .L_16)


	//   ....[0]....
.L_16:
        /*003c*/ 	.word	0x000000b0


	//   ....[1]....
        /*0040*/ 	.word	0x00000140


	//----- nvinfo : EIATTR_CRS_STACK_SIZE
	.align		4
.L_17:
        /*0044*/ 	.byte	0x04, 0x1e
        /*0046*/ 	.short	(.L_19 - .L_18)
.L_18:
        /*0048*/ 	.word	0x00000000


	//----- nvinfo : EIATTR_CBANK_PARAM_SIZE
	.align		4
.L_19:
        /*004c*/ 	.byte	0x03, 0x19
        /*004e*/ 	.short	0x0008


	//----- nvinfo : EIATTR_PARAM_CBANK
	.align		4
        /*0050*/ 	.byte	0x04, 0x0a
        /*0052*/ 	.short	(.L_21 - .L_20)
	.align		4
.L_20:
        /*0054*/ 	.word	index@(.nv.constant0._Z11emptyKernelPf)
        /*0058*/ 	.short	0x0380
        /*005a*/ 	.short	0x0008


	//----- nvinfo : EIATTR_SW_WAR
	.align		4
.L_21:
        /*005c*/ 	.byte	0x04, 0x36
        /*005e*/ 	.short	(.L_23 - .L_22)
.L_22:
        /*0060*/ 	.word	0x00000008
.L_23:


//--------------------- .nv.callgraph             --------------------------
	.section	.nv.callgraph,"",@"SHT_CUDA_CALLGRAPH"
	.align	4
	.sectionentsize	8
	.align		4
        /*0000*/ 	.word	0x00000000
	.align		4
        /*0004*/ 	.word	0xffffffff
	.align		4
        /*0008*/ 	.word	index@(_Z11emptyKernelPf)
	.align		4
        /*000c*/ 	.word	index@(vprintf)
	.align		4
        /*0010*/ 	.word	0x00000000
	.align		4
        /*0014*/ 	.word	0xfffffffe
	.align		4
        /*0018*/ 	.word	0x00000000
	.align		4
        /*001c*/ 	.word	0xfffffffd
	.align		4
        /*0020*/ 	.word	0x00000000
	.align		4
        /*0024*/ 	.word	0xfffffffc


//--------------------- .nv.constant4             --------------------------
	.section	.nv.constant4,"a",@progbits
	.align	8
	.align		8
.nv.constant4:
        /*0000*/ 	.dword	vprintf
	.align		8
        /*0008*/ 	.dword	d_sArr
	.align		8
        /*0010*/ 	.dword	$str


//--------------------- .text._Z11emptyKernelPf   --------------------------
	.section	.text._Z11emptyKernelPf,"ax",@progbits
	.align	128
        .global         _Z11emptyKernelPf
        .type           _Z11emptyKernelPf,@function
        .size           _Z11emptyKernelPf,(.L_x_2 - _Z11emptyKernelPf)
        .other          _Z11emptyKernelPf,@"STO_CUDA_ENTRY STV_DEFAULT"
_Z11emptyKernelPf:
.text._Z11emptyKernelPf:
[----:B------:R-:W0:Y:S01]  /*0000*/  LDC R1, c[0x0][0x37c] ;  /* 0x0000df00ff017b82 */ /* 0x000e220000000800 */
[----:B------:R-:W1:Y:S01]  /*0010*/  S2R R2, SR_TID.X ;  /* 0x0000000000027919 */ /* 0x000e620000002100 */
[----:B------:R-:W2:Y:S06]  /*0020*/  LDCU UR5, c[0x0][0x2fc] ;  /* 0x00005f80ff0577ac */ /* 0x000eac0008000800 */
[----:B------:R-:W1:Y:S01]  /*0030*/  S2UR UR6, SR_CTAID.X ;  /* 0x00000000000679c3 */ /* 0x000e620000002500 */
[----:B0-----:R-:W-:Y:S01]  /*0040*/  VIADD R1, R1, 0xfffffff8 ;  /* 0xfffffff801017836 */ /* 0x001fe20000000000 */
[----:B------:R-:W0:Y:S06]  /*0050*/  LDCU UR4, c[0x0][0x2f8] ;  /* 0x00005f00ff0477ac */ /* 0x000e2c0008000800 */
[----:B------:R-:W1:Y:S01]  /*0060*/  LDC R3, c[0x0][0x360] ;  /* 0x0000d800ff037b82 */ /* 0x000e620000000800 */
[----:B0-----:R-:W-:-:S05]  /*0070*/  IADD3 R6, P1, PT, R1, UR4, RZ ;  /* 0x0000000401067c10 */ /* 0x001fca000ff3e0ff */
[----:B--2---:R-:W-:Y:S02]  /*0080*/  IMAD.X R7, RZ, RZ, UR5, P1 ;  /* 0x00000005ff077e24 */ /* 0x004fe400088e06ff */
[----:B-1----:R-:W-:-:S05]  /*0090*/  IMAD R2, R3, UR6, R2 ;  /* 0x0000000603027c24 */ /* 0x002fca000f8e0202 */
[----:B------:R-:W-:-:S13]  /*00a0*/  ISETP.GT.U32.AND P0, PT, R2, 0x1f3f, PT ;  /* 0x00001f3f0200780c */ /* 0x000fda0003f04070 */
[----:B------:R-:W-:Y:S05]  /*00b0*/  @P0 EXIT ;  /* 0x000000000000094d */ /* 0x000fea0003800000 */
[----:B------:R-:W-:Y:S01]  /*00c0*/  MOV R0, 0x0 ;  /* 0x0000000000007802 */ /* 0x000fe20000000f00 */
[----:B------:R0:W-:Y:S01]  /*00d0*/  STL.64 [R1], R2 ;  /* 0x0000000201007387 */ /* 0x0001e20000100a00 */
[----:B------:R-:W1:Y:S02]  /*00e0*/  LDCU.64 UR4, c[0x4][0x10] ;  /* 0x01000200ff0477ac */ /* 0x000e640008000a00 */
[----:B------:R0:W2:Y:S01]  /*00f0*/  LDC.64 R8, c[0x4][R0] ;  /* 0x0100000000087b82 */ /* 0x0000a20000000a00 */
[----:B-1----:R-:W-:Y:S01]  /*0100*/  MOV R4, UR4 ;  /* 0x0000000400047c02 */ /* 0x002fe20008000f00 */
[----:B0-----:R-:W-:-:S07]  /*0110*/  IMAD.U32 R5, RZ, RZ, UR5 ;  /* 0x00000005ff057e24 */ /* 0x001fce000f8e00ff */
[----:B------:R-:W-:-:S07]  /*0120*/  LEPC R20, `(.L_x_0) ;  /* 0x000000001014794e */ /* 0x000fce0000000000 */
[----:B--2---:R-:W-:Y:S05]  /*0130*/  CALL.ABS.NOINC R8 ;  /* 0x0000000008007343 */ /* 0x004fea0003c00000 */
.L_x_0:
[----:B------:R-:W-:Y:S05]  /*0140*/  EXIT ;  /* 0x000000000000794d */ /* 0x000fea0003800000 */
.L_x_1:
[----:B------:R-:W-:-:S00]  /*0150*/  BRA `(.L_x_1) ;  /* 0xfffffffc00fc7947 */ /* 0x000fc0000383ffff */
[----:B------:R-:W-:-:S00]  /*0160*/  NOP ;  /* 0x0000000000007918 */ /* 0x000fc00000000000 */
        /* <DEDUP_REMOVED lines=9> */
.L_x_2:


//--------------------- .nv.global.init           --------------------------
	.section	.nv.global.init,"aw",@progbits
.nv.global.init:
	.type		$str,@object
	.size		$str,(.L_1 - $str)
$str:
        /*0000*/ 	.byte	0x74, 0x68, 0x72, 0x65, 0x61, 0x64, 0x5b, 0x25, 0x69, 0x5d, 0x2e, 0x62, 0x6c, 0x6f, 0x63, 0x6b
        /*0010*/ 	.byte	0x5b, 0x25, 0x69, 0x5d, 0x0a, 0x00
.L_1:


//--------------------- .nv.shared.reserved.0     --------------------------
	.section	.nv.shared.reserved.0,"aw",@nobits
	.weak		__nv_reservedSMEM_offset_0_alias
	.size		__nv_reservedSMEM_offset_0_alias, 0, 64
	.other		__nv_reservedSMEM_offset_0_alias,@"STO_CUDA_RESERVED_SHARED STV_DEFAULT"
__nv_reservedSMEM_offset_0_alias:
	.zero		0
	.zero		64


//--------------------- .nv.global                --------------------------
	.section	.nv.global,"aw",@nobits
	.align	16
.nv.global:
	.type		d_sArr,@object
	.size		d_sArr,(.L_0 - d_sArr)
d_sArr:
	.zero		16
.L_0:


//--------------------- .nv.constant0._Z11emptyKernelPf --------------------------
	.section	.nv.constant0._Z11emptyKernelPf,"a",@progbits
	.sectionflags	@""
	.align	4
.nv.constant0._Z11emptyKernelPf:
	.zero		904


//--------------------- SYMBOLS --------------------------

	.type		.nv.reservedSmem.offset0,@object
	.size		.nv.reservedSmem.offset0,0x4
	.type		vprintf,@function
